//
// Generated by NVIDIA NVVM Compiler
//
// Compiler Build ID: CL-36424714
// Cuda compilation tools, release 13.0, V13.0.88
// Based on NVVM 20.0.0
//

.version 9.0
.target sm_100
.address_size 64

	// .globl	_Z27BatchedMatrixMultiplyKernelPKfS0_Pfiiii
// _ZZ27BatchedMatrixMultiplyKernelPKfS0_PfiiiiE7sharedA has been demoted
// _ZZ27BatchedMatrixMultiplyKernelPKfS0_PfiiiiE7sharedB has been demoted

.visible .entry _Z27BatchedMatrixMultiplyKernelPKfS0_Pfiiii(
	.param .u64 .ptr .align 1 _Z27BatchedMatrixMultiplyKernelPKfS0_Pfiiii_param_0,
	.param .u64 .ptr .align 1 _Z27BatchedMatrixMultiplyKernelPKfS0_Pfiiii_param_1,
	.param .u64 .ptr .align 1 _Z27BatchedMatrixMultiplyKernelPKfS0_Pfiiii_param_2,
	.param .u32 _Z27BatchedMatrixMultiplyKernelPKfS0_Pfiiii_param_3,
	.param .u32 _Z27BatchedMatrixMultiplyKernelPKfS0_Pfiiii_param_4,
	.param .u32 _Z27BatchedMatrixMultiplyKernelPKfS0_Pfiiii_param_5,
	.param .u32 _Z27BatchedMatrixMultiplyKernelPKfS0_Pfiiii_param_6
)
{
	.reg .pred 	%p<12>;
	.reg .b32 	%r<50>;
	.reg .b32 	%f<63>;
	.reg .b64 	%rd<13>;
	// demoted variable
	.shared .align 4 .b8 _ZZ27BatchedMatrixMultiplyKernelPKfS0_PfiiiiE7sharedA[1024];
	// demoted variable
	.shared .align 4 .b8 _ZZ27BatchedMatrixMultiplyKernelPKfS0_PfiiiiE7sharedB[1024];
	ld.param.u64 	%rd3, [_Z27BatchedMatrixMultiplyKernelPKfS0_Pfiiii_param_0];
	ld.param.u64 	%rd4, [_Z27BatchedMatrixMultiplyKernelPKfS0_Pfiiii_param_1];
	ld.param.u64 	%rd5, [_Z27BatchedMatrixMultiplyKernelPKfS0_Pfiiii_param_2];
	ld.param.u32 	%r25, [_Z27BatchedMatrixMultiplyKernelPKfS0_Pfiiii_param_3];
	ld.param.u32 	%r26, [_Z27BatchedMatrixMultiplyKernelPKfS0_Pfiiii_param_4];
	ld.param.u32 	%r27, [_Z27BatchedMatrixMultiplyKernelPKfS0_Pfiiii_param_5];
	ld.param.u32 	%r28, [_Z27BatchedMatrixMultiplyKernelPKfS0_Pfiiii_param_6];
	mov.u32 	%r1, %ctaid.z;
	mov.u32 	%r29, %ctaid.x;
	shl.b32 	%r30, %r29, 4;
	mov.u32 	%r47, %tid.x;
	add.s32 	%r3, %r30, %r47;
	mov.u32 	%r31, %ctaid.y;
	shl.b32 	%r4, %r31, 4;
	mov.u32 	%r45, %tid.y;
	add.s32 	%r6, %r4, %r45;
	setp.lt.s32 	%p1, %r27, 1;
	mov.f32 	%f62, 0f00000000;
	@%p1 bra 	$L__BB0_7;
	shl.b32 	%r33, %r47, 6;
	mov.u32 	%r34, _ZZ27BatchedMatrixMultiplyKernelPKfS0_PfiiiiE7sharedA;
	add.s32 	%r7, %r34, %r33;
	shl.b32 	%r35, %r45, 2;
	add.s32 	%r8, %r7, %r35;
	mov.u32 	%r36, _ZZ27BatchedMatrixMultiplyKernelPKfS0_PfiiiiE7sharedB;
	add.s32 	%r10, %r36, %r35;
	add.s32 	%r9, %r10, %r33;
	mad.lo.s32 	%r37, %r47, %r26, %r45;
	add.s32 	%r38, %r37, %r4;
	mad.lo.s32 	%r48, %r28, %r38, %r1;
	mul.lo.s32 	%r39, %r28, %r26;
	shl.b32 	%r12, %r39, 4;
	mad.lo.s32 	%r40, %r27, %r3, %r45;
	mad.lo.s32 	%r46, %r28, %r40, %r1;
	shl.b32 	%r14, %r28, 4;
	cvta.to.global.u64 	%rd1, %rd3;
	cvta.to.global.u64 	%rd2, %rd4;
	mov.f32 	%f62, 0f00000000;
	mov.b32 	%r49, 0;
$L__BB0_2:
	setp.ge.s32 	%p2, %r3, %r25;
	setp.ge.s32 	%p3, %r45, %r27;
	mov.f32 	%f60, 0f00000000;
	or.pred  	%p4, %p2, %p3;
	@%p4 bra 	$L__BB0_4;
	mul.wide.s32 	%rd6, %r46, 4;
	add.s64 	%rd7, %rd1, %rd6;
	ld.global.nc.f32 	%f60, [%rd7];
$L__BB0_4:
	setp.ge.s32 	%p5, %r6, %r26;
	st.shared.f32 	[%r8], %f60;
	setp.ge.s32 	%p6, %r47, %r27;
	mov.f32 	%f61, 0f00000000;
	or.pred  	%p7, %p6, %p5;
	@%p7 bra 	$L__BB0_6;
	mul.wide.s32 	%rd8, %r48, 4;
	add.s64 	%rd9, %rd2, %rd8;
	ld.global.nc.f32 	%f61, [%rd9];
$L__BB0_6:
	st.shared.f32 	[%r9], %f61;
	bar.sync 	0;
	ld.shared.f32 	%f12, [%r7];
	ld.shared.f32 	%f13, [%r10];
	fma.rn.f32 	%f14, %f12, %f13, %f62;
	ld.shared.f32 	%f15, [%r7+4];
	ld.shared.f32 	%f16, [%r10+64];
	fma.rn.f32 	%f17, %f15, %f16, %f14;
	ld.shared.f32 	%f18, [%r7+8];
	ld.shared.f32 	%f19, [%r10+128];
	fma.rn.f32 	%f20, %f18, %f19, %f17;
	ld.shared.f32 	%f21, [%r7+12];
	ld.shared.f32 	%f22, [%r10+192];
	fma.rn.f32 	%f23, %f21, %f22, %f20;
	ld.shared.f32 	%f24, [%r7+16];
	ld.shared.f32 	%f25, [%r10+256];
	fma.rn.f32 	%f26, %f24, %f25, %f23;
	ld.shared.f32 	%f27, [%r7+20];
	ld.shared.f32 	%f28, [%r10+320];
	fma.rn.f32 	%f29, %f27, %f28, %f26;
	ld.shared.f32 	%f30, [%r7+24];
	ld.shared.f32 	%f31, [%r10+384];
	fma.rn.f32 	%f32, %f30, %f31, %f29;
	ld.shared.f32 	%f33, [%r7+28];
	ld.shared.f32 	%f34, [%r10+448];
	fma.rn.f32 	%f35, %f33, %f34, %f32;
	ld.shared.f32 	%f36, [%r7+32];
	ld.shared.f32 	%f37, [%r10+512];
	fma.rn.f32 	%f38, %f36, %f37, %f35;
	ld.shared.f32 	%f39, [%r7+36];
	ld.shared.f32 	%f40, [%r10+576];
	fma.rn.f32 	%f41, %f39, %f40, %f38;
	ld.shared.f32 	%f42, [%r7+40];
	ld.shared.f32 	%f43, [%r10+640];
	fma.rn.f32 	%f44, %f42, %f43, %f41;
	ld.shared.f32 	%f45, [%r7+44];
	ld.shared.f32 	%f46, [%r10+704];
	fma.rn.f32 	%f47, %f45, %f46, %f44;
	ld.shared.f32 	%f48, [%r7+48];
	ld.shared.f32 	%f49, [%r10+768];
	fma.rn.f32 	%f50, %f48, %f49, %f47;
	ld.shared.f32 	%f51, [%r7+52];
	ld.shared.f32 	%f52, [%r10+832];
	fma.rn.f32 	%f53, %f51, %f52, %f50;
	ld.shared.f32 	%f54, [%r7+56];
	ld.shared.f32 	%f55, [%r10+896];
	fma.rn.f32 	%f56, %f54, %f55, %f53;
	ld.shared.f32 	%f57, [%r7+60];
	ld.shared.f32 	%f58, [%r10+960];
	fma.rn.f32 	%f62, %f57, %f58, %f56;
	bar.sync 	0;
	add.s32 	%r49, %r49, 16;
	add.s32 	%r48, %r48, %r12;
	add.s32 	%r47, %r47, 16;
	add.s32 	%r46, %r46, %r14;
	add.s32 	%r45, %r45, 16;
	setp.lt.s32 	%p8, %r49, %r27;
	@%p8 bra 	$L__BB0_2;
$L__BB0_7:
	setp.ge.s32 	%p9, %r3, %r25;
	setp.ge.s32 	%p10, %r6, %r26;
	or.pred  	%p11, %p9, %p10;
	@%p11 bra 	$L__BB0_9;
	mad.lo.s32 	%r43, %r26, %r3, %r6;
	mad.lo.s32 	%r44, %r43, %r28, %r1;
	cvta.to.global.u64 	%rd10, %rd5;
	mul.wide.s32 	%rd11, %r44, 4;
	add.s64 	%rd12, %rd10, %rd11;
	st.global.f32 	[%rd12], %f62;
$L__BB0_9:
	ret;

}


// ===== COMPILED SASS (sm_100) =====

	.target	sm_100

	.elftype	@"ET_EXEC"


//--------------------- .note.nv.tkinfo           --------------------------
	.section	.note.nv.tkinfo,"",@"SHT_NOTE"
	.sectionflags	@"SHF_NOTE_NV_TKINFO"
	.tkinfo
        /*0018*/ 	.word	0x00000002
        /*0030*/ 	.string	""
        /*0030*/ 	.string	"ptxas"
        /*0030*/ 	.string	"Cuda compilation tools, release 13.0, V13.0.88"
        /*0030*/ 	.string	"Build cuda_13.0.r13.0/compiler.36424714_0"
        /*0030*/ 	.string	"-arch sm_100 -m 64 "



//--------------------- .note.nv.cuinfo           --------------------------
	.section	.note.nv.cuinfo,"",@"SHT_NOTE"
	.sectionflags	@"SHF_NOTE_NV_CUINFO"
        /*0018*/ 	.short	0x0002
        /*001a*/ 	.short	0x0064
        /*001c*/ 	.short	0x0082
	.zero		2


//--------------------- .nv.info                  --------------------------
	.section	.nv.info,"",@"SHT_CUDA_INFO"
	.align	4


	//----- nvinfo : EIATTR_REGCOUNT
	.align		4
        /*0000*/ 	.byte	0x04, 0x2f
        /*0002*/ 	.short	(.L_1 - .L_0)
	.align		4
.L_0:
        /*0004*/ 	.word	index@(_Z27BatchedMatrixMultiplyKernelPKfS0_Pfiiii)
        /*0008*/ 	.word	0x00000020


	//----- nvinfo : EIATTR_FRAME_SIZE
	.align		4
.L_1:
        /*000c*/ 	.byte	0x04, 0x11
        /*000e*/ 	.short	(.L_3 - .L_2)
	.align		4
.L_2:
        /*0010*/ 	.word	index@(_Z27BatchedMatrixMultiplyKernelPKfS0_Pfiiii)
        /*0014*/ 	.word	0x00000000


	//----- nvinfo : EIATTR_MIN_STACK_SIZE
	.align		4
.L_3:
        /*0018*/ 	.byte	0x04, 0x12
        /*001a*/ 	.short	(.L_5 - .L_4)
	.align		4
.L_4:
        /*001c*/ 	.word	index@(_Z27BatchedMatrixMultiplyKernelPKfS0_Pfiiii)
        /*0020*/ 	.word	0x00000000
.L_5:


//--------------------- .nv.compat                --------------------------
	.section	.nv.compat,"",@"SHT_CUDA_COMPAT_INFO"
	.align	4
        /*0000*/ 	.byte	0x02, 0x09, 0x00, 0x00, 0x02, 0x02, 0x01, 0x00, 0x02, 0x05, 0x05, 0x00, 0x03, 0x07, 0x01, 0x01
        /*0010*/ 	.byte	0x02, 0x03, 0x00, 0x00, 0x02, 0x06, 0x01, 0x00, 0x04, 0x0b, 0x08, 0x00, 0x09, 0x00, 0x00, 0x00
        /*0020*/ 	.byte	0x00, 0x00, 0x00, 0x00


//--------------------- .nv.info._Z27BatchedMatrixMultiplyKernelPKfS0_Pfiiii --------------------------
	.section	.nv.info._Z27BatchedMatrixMultiplyKernelPKfS0_Pfiiii,"",@"SHT_CUDA_INFO"
	.sectionflags	@""
	.align	4


	//----- nvinfo : EIATTR_CUDA_API_VERSION
	.align		4
        /*0000*/ 	.byte	0x04, 0x37
        /*0002*/ 	.short	(.L_7 - .L_6)
.L_6:
        /*0004*/ 	.word	0x00000082


	//----- nvinfo : EIATTR_KPARAM_INFO
	.align		4
.L_7:
        /*0008*/ 	.byte	0x04, 0x17
        /*000a*/ 	.short	(.L_9 - .L_8)
.L_8:
        /*000c*/ 	.word	0x00000000
        /*0010*/ 	.short	0x0006
        /*0012*/ 	.short	0x0024
        /*0014*/ 	.byte	0x00, 0xf0, 0x11, 0x00


	//----- nvinfo : EIATTR_KPARAM_INFO
	.align		4
.L_9:
        /*0018*/ 	.byte	0x04, 0x17
        /*001a*/ 	.short	(.L_11 - .L_10)
.L_10:
        /*001c*/ 	.word	0x00000000
        /*0020*/ 	.short	0x0005
        /*0022*/ 	.short	0x0020
        /*0024*/ 	.byte	0x00, 0xf0, 0x11, 0x00


	//----- nvinfo : EIATTR_KPARAM_INFO
	.align		4
.L_11:
        /*0028*/ 	.byte	0x04, 0x17
        /*002a*/ 	.short	(.L_13 - .L_12)
.L_12:
        /*002c*/ 	.word	0x00000000
        /*0030*/ 	.short	0x0004
        /*0032*/ 	.short	0x001c
        /*0034*/ 	.byte	0x00, 0xf0, 0x11, 0x00


	//----- nvinfo : EIATTR_KPARAM_INFO
	.align		4
.L_13:
        /*0038*/ 	.byte	0x04, 0x17
        /*003a*/ 	.short	(.L_15 - .L_14)
.L_14:
        /*003c*/ 	.word	0x00000000
        /*0040*/ 	.short	0x0003
        /*0042*/ 	.short	0x0018
        /*0044*/ 	.byte	0x00, 0xf0, 0x11, 0x00


	//----- nvinfo : EIATTR_KPARAM_INFO
	.align		4
.L_15:
        /*0048*/ 	.byte	0x04, 0x17
        /*004a*/ 	.short	(.L_17 - .L_16)
.L_16:
        /*004c*/ 	.word	0x00000000
        /*0050*/ 	.short	0x0002
        /*0052*/ 	.short	0x0010
        /*0054*/ 	.byte	0x00, 0xf5, 0x21, 0x00


	//----- nvinfo : EIATTR_KPARAM_INFO
	.align		4
.L_17:
        /*0058*/ 	.byte	0x04, 0x17
        /*005a*/ 	.short	(.L_19 - .L_18)
.L_18:
        /*005c*/ 	.word	0x00000000
        /*0060*/ 	.short	0x0001
        /*0062*/ 	.short	0x0008
        /*0064*/ 	.byte	0x00, 0xf5, 0x21, 0x00


	//----- nvinfo : EIATTR_KPARAM_INFO
	.align		4
.L_19:
        /*0068*/ 	.byte	0x04, 0x17
        /*006a*/ 	.short	(.L_21 - .L_20)
.L_20:
        /*006c*/ 	.word	0x00000000
        /*0070*/ 	.short	0x0000
        /*0072*/ 	.short	0x0000
        /*0074*/ 	.byte	0x00, 0xf5, 0x21, 0x00


	//----- nvinfo : EIATTR_SPARSE_MMA_MASK
	.align		4
.L_21:
        /*0078*/ 	.byte	0x03, 0x50
        /*007a*/ 	.short	0x0000


	//----- nvinfo : EIATTR_MAXREG_COUNT
	.align		4
        /*007c*/ 	.byte	0x03, 0x1b
        /*007e*/ 	.short	0x00ff


	//----- nvinfo : EIATTR_NUM_BARRIERS
	.align		4
        /*0080*/ 	.byte	0x02, 0x4c
        /*0082*/ 	.byte	0x01
	.zero		1


	//----- nvinfo : EIATTR_MERCURY_ISA_VERSION
	.align		4
        /*0084*/ 	.byte	0x03, 0x5f
        /*0086*/ 	.short	0x0101


	//----- nvinfo : EIATTR_VRC_CTA_INIT_COUNT
	.align		4
        /*0088*/ 	.byte	0x02, 0x4a
	.zero		1
	.zero		1


	//----- nvinfo : EIATTR_EXIT_INSTR_OFFSETS
	.align		4
        /*008c*/ 	.byte	0x04, 0x1c
        /*008e*/ 	.short	(.L_23 - .L_22)


	//   ....[0]....
.L_22:
        /*0090*/ 	.word	0x00000620


	//   ....[1]....
        /*0094*/ 	.word	0x00000690


	//----- nvinfo : EIATTR_CBANK_PARAM_SIZE
	.align		4
.L_23:
        /*0098*/ 	.byte	0x03, 0x19
        /*009a*/ 	.short	0x0028


	//----- nvinfo : EIATTR_PARAM_CBANK
	.align		4
        /*009c*/ 	.byte	0x04, 0x0a
        /*009e*/ 	.short	(.L_25 - .L_24)
	.align		4
.L_24:
        /*00a0*/ 	.word	index@(.nv.constant0._Z27BatchedMatrixMultiplyKernelPKfS0_Pfiiii)
        /*00a4*/ 	.short	0x0380
        /*00a6*/ 	.short	0x0028


	//----- nvinfo : EIATTR_SW_WAR
	.align		4
.L_25:
        /*00a8*/ 	.byte	0x04, 0x36
        /*00aa*/ 	.short	(.L_27 - .L_26)
.L_26:
        /*00ac*/ 	.word	0x00000008
.L_27:


//--------------------- .nv.callgraph             --------------------------
	.section	.nv.callgraph,"",@"SHT_CUDA_CALLGRAPH"
	.align	4
	.sectionentsize	8
	.align		4
        /*0000*/ 	.word	0x00000000
	.align		4
        /*0004*/ 	.word	0xffffffff
	.align		4
        /*0008*/ 	.word	0x00000000
	.align		4
        /*000c*/ 	.word	0xfffffffe
	.align		4
        /*0010*/ 	.word	0x00000000
	.align		4
        /*0014*/ 	.word	0xfffffffd
	.align		4
        /*0018*/ 	.word	0x00000000
	.align		4
        /*001c*/ 	.word	0xfffffffc


//--------------------- .text._Z27BatchedMatrixMultiplyKernelPKfS0_Pfiiii --------------------------
	.section	.text._Z27BatchedMatrixMultiplyKernelPKfS0_Pfiiii,"ax",@progbits
	.align	128
        .global         _Z27BatchedMatrixMultiplyKernelPKfS0_Pfiiii
        .type           _Z27BatchedMatrixMultiplyKernelPKfS0_Pfiiii,@function
        .size           _Z27BatchedMatrixMultiplyKernelPKfS0_Pfiiii,(.L_x_3 - _Z27BatchedMatrixMultiplyKernelPKfS0_Pfiiii)
        .other          _Z27BatchedMatrixMultiplyKernelPKfS0_Pfiiii,@"STO_CUDA_ENTRY STV_DEFAULT"
_Z27BatchedMatrixMultiplyKernelPKfS0_Pfiiii:
.text._Z27BatchedMatrixMultiplyKernelPKfS0_Pfiiii:
[----:B------:R-:W-:Y:S01]  /*0000*/  LDC R1, c[0x0][0x37c] ;  /* 0x0000df00ff017b82 */ /* 0x000fe20000000800 */
[----:B------:R-:W0:Y:S01]  /*0010*/  S2R R3, SR_CTAID.X ;  /* 0x0000000000037919 */ /* 0x000e220000002500 */
[----:B------:R-:W1:Y:S06]  /*0020*/  LDCU UR10, c[0x0][0x3a0] ;  /* 0x00007400ff0a77ac */ /* 0x000e6c0008000800 */
[----:B------:R-:W2:Y:S01]  /*0030*/  S2UR UR7, SR_CTAID.Z ;  /* 0x00000000000779c3 */ /* 0x000ea20000002700 */
[----:B------:R-:W-:Y:S01]  /*0040*/  HFMA2 R21, -RZ, RZ, 0, 0 ;  /* 0x00000000ff157431 */ /* 0x000fe200000001ff */
[----:B------:R-:W0:Y:S01]  /*0050*/  S2R R13, SR_TID.X ;  /* 0x00000000000d7919 */ /* 0x000e220000002100 */
[----:B------:R-:W3:Y:S01]  /*0060*/  LDCU.64 UR8, c[0x0][0x358] ;  /* 0x00006b00ff0877ac */ /* 0x000ee20008000a00 */
[----:B------:R-:W4:Y:S01]  /*0070*/  S2R R5, SR_CTAID.Y ;  /* 0x0000000000057919 */ /* 0x000f220000002600 */
[----:B------:R-:W4:Y:S01]  /*0080*/  S2R R0, SR_TID.Y ;  /* 0x0000000000007919 */ /* 0x000f220000002200 */
[----:B-1----:R-:W-:Y:S01]  /*0090*/  UISETP.GE.AND UP0, UPT, UR10, 0x1, UPT ;  /* 0x000000010a00788c */ /* 0x002fe2000bf06270 */
[----:B0-----:R-:W-:-:S02]  /*00a0*/  LEA R3, R3, R13, 0x4 ;  /* 0x0000000d03037211 */ /* 0x001fc400078e20ff */
[----:B----4-:R-:W-:-:S06]  /*00b0*/  LEA R2, R5, R0, 0x4 ;  /* 0x0000000005027211 */ /* 0x010fcc00078e20ff */
[----:B--23--:R-:W-:Y:S05]  /*00c0*/  BRA.U !UP0, `(.L_x_0) ;  /* 0x0000000508487547 */ /* 0x00cfea000b800000 */
[----:B------:R-:W0:Y:S01]  /*00d0*/  S2UR UR6, SR_CgaCtaId ;  /* 0x00000000000679c3 */ /* 0x000e220000008800 */
[----:B------:R-:W1:Y:S01]  /*00e0*/  LDCU UR11, c[0x0][0x39c] ;  /* 0x00007380ff0b77ac */ /* 0x000e620008000800 */
[--C-:B------:R-:W-:Y:S01]  /*00f0*/  IMAD R12, R3, UR10, R0.reuse ;  /* 0x0000000a030c7c24 */ /* 0x100fe2000f8e0200 */
[----:B------:R-:W-:Y:S01]  /*0100*/  MOV R21, RZ ;  /* 0x000000ff00157202 */ /* 0x000fe20000000f00 */
[----:B------:R-:W-:Y:S01]  /*0110*/  UMOV UR4, 0x400 ;  /* 0x0000040000047882 */ /* 0x000fe20000000000 */
[----:B------:R-:W2:Y:S03]  /*0120*/  LDCU UR13, c[0x0][0x3a0] ;  /* 0x00007400ff0d77ac */ /* 0x000ea60008000800 */
[----:B------:R-:W3:Y:S01]  /*0130*/  LDC R19, c[0x0][0x3a4] ;  /* 0x0000e900ff137b82 */ /* 0x000ee20000000800 */
[----:B------:R-:W-:Y:S01]  /*0140*/  UIADD3 UR5, UPT, UPT, UR4, 0x400, URZ ;  /* 0x0000040004057890 */ /* 0x000fe2000fffe0ff */
[----:B------:R-:W4:Y:S06]  /*0150*/  LDCU UR14, c[0x0][0x39c] ;  /* 0x00007380ff0e77ac */ /* 0x000f2c0008000800 */
[----:B------:R-:W2:Y:S01]  /*0160*/  LDC R15, c[0x0][0x3a4] ;  /* 0x0000e900ff0f7b82 */ /* 0x000ea20000000800 */
[----:B------:R-:W2:Y:S01]  /*0170*/  LDCU UR12, c[0x0][0x398] ;  /* 0x00007300ff0c77ac */ /* 0x000ea20008000800 */
[----:B-1----:R-:W-:Y:S01]  /*0180*/  IMAD R4, R13, UR11, R0 ;  /* 0x0000000b0d047c24 */ /* 0x002fe2000f8e0200 */
[----:B0-----:R-:W-:-:S04]  /*0190*/  ULEA UR4, UR6, UR4, 0x18 ;  /* 0x0000000406047291 */ /* 0x001fc8000f8ec0ff */
[----:B------:R-:W-:Y:S01]  /*01a0*/  LEA R4, R5, R4, 0x4 ;  /* 0x0000000405047211 */ /* 0x000fe200078e20ff */
[----:B------:R-:W-:Y:S01]  /*01b0*/  ULEA UR5, UR6, UR5, 0x18 ;  /* 0x0000000506057291 */ /* 0x000fe2000f8ec0ff */
[----:B------:R-:W-:Y:S01]  /*01c0*/  LEA R17, R13, UR4, 0x6 ;  /* 0x000000040d117c11 */ /* 0x000fe2000f8e30ff */
[----:B------:R-:W-:-:S04]  /*01d0*/  UMOV UR4, URZ ;  /* 0x000000ff00047c82 */ /* 0x000fc80008000000 */
[----:B------:R-:W-:Y:S01]  /*01e0*/  LEA R16, R0, UR5, 0x2 ;  /* 0x0000000500107c11 */ /* 0x000fe2000f8e10ff */
[----:B---3--:R-:W-:Y:S01]  /*01f0*/  IMAD R12, R12, R19, UR7 ;  /* 0x000000070c0c7e24 */ /* 0x008fe2000f8e0213 */
[----:B------:R-:W-:Y:S01]  /*0200*/  LEA R20, R0, R17, 0x2 ;  /* 0x0000001100147211 */ /* 0x000fe200078e10ff */
[----:B------:R-:W-:Y:S01]  /*0210*/  IMAD R14, R4, R19, UR7 ;  /* 0x00000007040e7e24 */ /* 0x000fe2000f8e0213 */
[----:B------:R-:W-:Y:S01]  /*0220*/  LEA R18, R13, R16, 0x6 ;  /* 0x000000100d127211 */ /* 0x000fe200078e30ff */
[----:B----4-:R-:W-:-:S07]  /*0230*/  IMAD R19, R19, UR11, RZ ;  /* 0x0000000b13137c24 */ /* 0x010fce000f8e02ff */
.L_x_1:
[----:B--2---:R-:W-:Y:S01]  /*0240*/  ISETP.GE.AND P1, PT, R0, UR13, PT ;  /* 0x0000000d00007c0c */ /* 0x004fe2000bf26270 */
[----:B------:R-:W-:Y:S01]  /*0250*/  HFMA2 R26, -RZ, RZ, 0, 0 ;  /* 0x00000000ff1a7431 */ /* 0x000fe200000001ff */
[----:B------:R-:W-:Y:S02]  /*0260*/  ISETP.GE.AND P0, PT, R2, UR14, PT ;  /* 0x0000000e02007c0c */ /* 0x000fe4000bf06270 */
[----:B------:R-:W-:Y:S02]  /*0270*/  ISETP.GE.OR P1, PT, R3, UR12, P1 ;  /* 0x0000000c03007c0c */ /* 0x000fe40008f26670 */
[----:B------:R-:W-:Y:S02]  /*0280*/  ISETP.GE.OR P0, PT, R13, UR13, P0 ;  /* 0x0000000d0d007c0c */ /* 0x000fe40008706670 */
[----:B------:R-:W-:-:S09]  /*0290*/  MOV R29, RZ ;  /* 0x000000ff001d7202 */ /* 0x000fd20000000f00 */
[----:B------:R-:W0:Y:S08]  /*02a0*/  @!P1 LDC.64 R6, c[0x0][0x380] ;  /* 0x0000e000ff069b82 */ /* 0x000e300000000a00 */
[----:B------:R-:W1:Y:S01]  /*02b0*/  @!P0 LDC.64 R4, c[0x0][0x388] ;  /* 0x0000e200ff048b82 */ /* 0x000e620000000a00 */
[----:B0-----:R-:W-:-:S05]  /*02c0*/  @!P1 IMAD.WIDE R6, R12, 0x4, R6 ;  /* 0x000000040c069825 */ /* 0x001fca00078e0206 */
[----:B------:R-:W2:Y:S01]  /*02d0*/  @!P1 LDG.E.CONSTANT R29, desc[UR8][R6.64] ;  /* 0x00000008061d9981 */ /* 0x000ea2000c1e9900 */
[----:B-1----:R-:W-:-:S05]  /*02e0*/  @!P0 IMAD.WIDE R22, R14, 0x4, R4 ;  /* 0x000000040e168825 */ /* 0x002fca00078e0204 */
[----:B------:R-:W3:Y:S01]  /*02f0*/  @!P0 LDG.E.CONSTANT R26, desc[UR8][R22.64] ;  /* 0x00000008161a8981 */ /* 0x000ee2000c1e9900 */
[----:B------:R-:W-:-:S04]  /*0300*/  UIADD3 UR4, UPT, UPT, UR4, 0x10, URZ ;  /* 0x0000001004047890 */ /* 0x000fc8000fffe0ff */
[----:B------:R-:W-:Y:S01]  /*0310*/  UISETP.GE.AND UP0, UPT, UR4, UR13, UPT ;  /* 0x0000000d0400728c */ /* 0x000fe2000bf06270 */
[----:B------:R-:W-:Y:S02]  /*0320*/  IADD3 R0, PT, PT, R0, 0x10, RZ ;  /* 0x0000001000007810 */ /* 0x000fe40007ffe0ff */
[----:B------:R-:W-:Y:S02]  /*0330*/  IADD3 R13, PT, PT, R13, 0x10, RZ ;  /* 0x000000100d0d7810 */ /* 0x000fe40007ffe0ff */
[----:B------:R-:W-:Y:S02]  /*0340*/  LEA R12, R15, R12, 0x4 ;  /* 0x0000000c0f0c7211 */ /* 0x000fe400078e20ff */
[----:B------:R-:W-:Y:S01]  /*0350*/  LEA R14, R19, R14, 0x4 ;  /* 0x0000000e130e7211 */ /* 0x000fe200078e20ff */
[----:B--2---:R-:W-:Y:S04]  /*0360*/  STS [R20], R29 ;  /* 0x0000001d14007388 */ /* 0x004fe80000000800 */
[----:B---3--:R-:W-:Y:S01]  /*0370*/  STS [R18], R26 ;  /* 0x0000001a12007388 */ /* 0x008fe20000000800 */
[----:B------:R-:W-:Y:S06]  /*0380*/  BAR.SYNC.DEFER_BLOCKING 0x0 ;  /* 0x0000000000007b1d */ /* 0x000fec0000010000 */
[----:B------:R-:W-:Y:S04]  /*0390*/  LDS R28, [R16] ;  /* 0x00000000101c7984 */ /* 0x000fe80000000800 */
[----:B------:R-:W0:Y:S04]  /*03a0*/  LDS.128 R8, [R17] ;  /* 0x0000000011087984 */ /* 0x000e280000000c00 */
[----:B------:R-:W1:Y:S04]  /*03b0*/  LDS R23, [R16+0x40] ;  /* 0x0000400010177984 */ /* 0x000e680000000800 */
[----:B------:R-:W2:Y:S04]  /*03c0*/  LDS R27, [R16+0x80] ;  /* 0x00008000101b7984 */ /* 0x000ea80000000800 */
[----:B------:R-:W3:Y:S04]  /*03d0*/  LDS R24, [R16+0xc0] ;  /* 0x0000c00010187984 */ /* 0x000ee80000000800 */
[----:B------:R-:W-:Y:S04]  /*03e0*/  LDS R25, [R16+0x100] ;  /* 0x0001000010197984 */ /* 0x000fe80000000800 */
[----:B------:R-:W4:Y:S04]  /*03f0*/  LDS.128 R4, [R17+0x10] ;  /* 0x0000100011047984 */ /* 0x000f280000000c00 */
[----:B------:R-:W5:Y:S04]  /*0400*/  LDS R22, [R16+0x140] ;  /* 0x0001400010167984 */ /* 0x000f680000000800 */
[----:B------:R-:W-:Y:S01]  /*0410*/  LDS R26, [R16+0x1c0] ;  /* 0x0001c000101a7984 */ /* 0x000fe20000000800 */
[----:B0-----:R-:W-:-:S03]  /*0420*/  FFMA R8, R8, R28, R21 ;  /* 0x0000001c08087223 */ /* 0x001fc60000000015 */
[----:B------:R-:W-:Y:S01]  /*0430*/  LDS R21, [R16+0x200] ;  /* 0x0002000010157984 */ /* 0x000fe20000000800 */
[----:B-1----:R-:W-:-:S03]  /*0440*/  FFMA R8, R23, R9, R8 ;  /* 0x0000000917087223 */ /* 0x002fc60000000008 */
[----:B------:R-:W0:Y:S01]  /*0450*/  LDS R23, [R16+0x180] ;  /* 0x0001800010177984 */ /* 0x000e220000000800 */
[----:B--2---:R-:W-:-:S03]  /*0460*/  FFMA R27, R27, R10, R8 ;  /* 0x0000000a1b1b7223 */ /* 0x004fc60000000008 */
[----:B------:R-:W-:Y:S01]  /*0470*/  LDS R28, [R16+0x380] ;  /* 0x00038000101c7984 */ /* 0x000fe20000000800 */
[----:B---3--:R-:W-:-:S03]  /*0480*/  FFMA R27, R24, R11, R27 ;  /* 0x0000000b181b7223 */ /* 0x008fc6000000001b */
[----:B------:R-:W1:Y:S04]  /*0490*/  LDS.128 R8, [R17+0x20] ;  /* 0x0000200011087984 */ /* 0x000e680000000c00 */
[----:B------:R-:W2:Y:S01]  /*04a0*/  LDS R24, [R16+0x240] ;  /* 0x0002400010187984 */ /* 0x000ea20000000800 */
[----:B----4-:R-:W-:-:S04]  /*04b0*/  FFMA R25, R4, R25, R27 ;  /* 0x0000001904197223 */ /* 0x010fc8000000001b */
[----:B-----5:R-:W-:Y:S02]  /*04c0*/  FFMA R22, R22, R5, R25 ;  /* 0x0000000516167223 */ /* 0x020fe40000000019 */
[----:B------:R-:W3:Y:S02]  /*04d0*/  LDS R25, [R16+0x280] ;  /* 0x0002800010197984 */ /* 0x000ee40000000800 */
[----:B0-----:R-:W-:Y:S02]  /*04e0*/  FFMA R23, R23, R6, R22 ;  /* 0x0000000617177223 */ /* 0x001fe40000000016 */
[----:B------:R-:W0:Y:S02]  /*04f0*/  LDS R22, [R16+0x2c0] ;  /* 0x0002c00010167984 */ /* 0x000e240000000800 */
[----:B------:R-:W-:Y:S02]  /*0500*/  FFMA R27, R26, R7, R23 ;  /* 0x000000071a1b7223 */ /* 0x000fe40000000017 */
[----:B------:R-:W-:Y:S04]  /*0510*/  LDS R23, [R16+0x300] ;  /* 0x0003000010177984 */ /* 0x000fe80000000800 */
[----:B------:R-:W4:Y:S01]  /*0520*/  LDS.128 R4, [R17+0x30] ;  /* 0x0000300011047984 */ /* 0x000f220000000c00 */
[----:B-1----:R-:W-:-:S03]  /*0530*/  FFMA R21, R8, R21, R27 ;  /* 0x0000001508157223 */ /* 0x002fc6000000001b */
[----:B------:R-:W1:Y:S01]  /*0540*/  LDS R8, [R16+0x340] ;  /* 0x0003400010087984 */ /* 0x000e620000000800 */
[----:B--2---:R-:W-:-:S03]  /*0550*/  FFMA R26, R24, R9, R21 ;  /* 0x00000009181a7223 */ /* 0x004fc60000000015 */
[----:B------:R-:W2:Y:S01]  /*0560*/  LDS R24, [R16+0x3c0] ;  /* 0x0003c00010187984 */ /* 0x000ea20000000800 */
[----:B---3--:R-:W-:-:S04]  /*0570*/  FFMA R25, R25, R10, R26 ;  /* 0x0000000a19197223 */ /* 0x008fc8000000001a */
[----:B0-----:R-:W-:-:S04]  /*0580*/  FFMA R11, R22, R11, R25 ;  /* 0x0000000b160b7223 */ /* 0x001fc80000000019 */
[----:B----4-:R-:W-:-:S04]  /*0590*/  FFMA R11, R4, R23, R11 ;  /* 0x00000017040b7223 */ /* 0x010fc8000000000b */
[----:B-1----:R-:W-:-:S04]  /*05a0*/  FFMA R5, R8, R5, R11 ;  /* 0x0000000508057223 */ /* 0x002fc8000000000b */
[----:B------:R-:W-:-:S04]  /*05b0*/  FFMA R5, R28, R6, R5 ;  /* 0x000000061c057223 */ /* 0x000fc80000000005 */
[----:B--2---:R-:W-:Y:S01]  /*05c0*/  FFMA R21, R24, R7, R5 ;  /* 0x0000000718157223 */ /* 0x004fe20000000005 */
[----:B------:R-:W-:Y:S06]  /*05d0*/  BAR.SYNC.DEFER_BLOCKING 0x0 ;  /* 0x0000000000007b1d */ /* 0x000fec0000010000 */
[----:B------:R-:W-:Y:S05]  /*05e0*/  BRA.U !UP0, `(.L_x_1) ;  /* 0xfffffffd08147547 */ /* 0x000fea000b83ffff */
.L_x_0:
[----:B------:R-:W0:Y:S02]  /*05f0*/  LDCU.64 UR4, c[0x0][0x398] ;  /* 0x00007300ff0477ac */ /* 0x000e240008000a00 */
[----:B0-----:R-:W-:-:S04]  /*0600*/  ISETP.GE.AND P0, PT, R2, UR5, PT ;  /* 0x0000000502007c0c */ /* 0x001fc8000bf06270 */
[----:B------:R-:W-:-:S13]  /*0610*/  ISETP.GE.OR P0, PT, R3, UR4, P0 ;  /* 0x0000000403007c0c */ /* 0x000fda0008706670 */
[----:B------:R-:W-:Y:S05]  /*0620*/  @P0 EXIT ;  /* 0x000000000000094d */ /* 0x000fea0003800000 */
[----:B------:R-:W0:Y:S01]  /*0630*/  LDC R7, c[0x0][0x3a4] ;  /* 0x0000e900ff077b82 */ /* 0x000e220000000800 */
[----:B------:R-:W-:-:S07]  /*0640*/  IMAD R2, R3, UR5, R2 ;  /* 0x0000000503027c24 */ /* 0x000fce000f8e0202 */
[----:B------:R-:W1:Y:S01]  /*0650*/  LDC.64 R4, c[0x0][0x390] ;  /* 0x0000e400ff047b82 */ /* 0x000e620000000a00 */
[----:B0-----:R-:W-:-:S04]  /*0660*/  IMAD R3, R2, R7, UR7 ;  /* 0x0000000702037e24 */ /* 0x001fc8000f8e0207 */
[----:B-1----:R-:W-:-:S05]  /*0670*/  IMAD.WIDE R2, R3, 0x4, R4 ;  /* 0x0000000403027825 */ /* 0x002fca00078e0204 */
[----:B------:R-:W-:Y:S01]  /*0680*/  STG.E desc[UR8][R2.64], R21 ;  /* 0x0000001502007986 */ /* 0x000fe2000c101908 */
[----:B------:R-:W-:Y:S05]  /*0690*/  EXIT ;  /* 0x000000000000794d */ /* 0x000fea0003800000 */
.L_x_2:
[----:B------:R-:W-:-:S00]  /*06a0*/  BRA `(.L_x_2) ;  /* 0xfffffffc00fc7947 */ /* 0x000fc0000383ffff */
[----:B------:R-:W-:-:S00]  /*06b0*/  NOP ;  /* 0x0000000000007918 */ /* 0x000fc00000000000 */
        /* <DEDUP_REMOVED lines=12> */
.L_x_3:


//--------------------- .nv.shared._Z27BatchedMatrixMultiplyKernelPKfS0_Pfiiii --------------------------
	.section	.nv.shared._Z27BatchedMatrixMultiplyKernelPKfS0_Pfiiii,"aw",@nobits
	.sectionflags	@""
	.align	4
.nv.shared._Z27BatchedMatrixMultiplyKernelPKfS0_Pfiiii:
	.zero		3072


//--------------------- .nv.shared.reserved.0     --------------------------
	.section	.nv.shared.reserved.0,"aw",@nobits
	.weak		__nv_reservedSMEM_offset_0_alias
	.size		__nv_reservedSMEM_offset_0_alias, 0, 64
	.other		__nv_reservedSMEM_offset_0_alias,@"STO_CUDA_RESERVED_SHARED STV_DEFAULT"
__nv_reservedSMEM_offset_0_alias:
	.zero		0
	.zero		64


//--------------------- .nv.constant0._Z27BatchedMatrixMultiplyKernelPKfS0_Pfiiii --------------------------
	.section	.nv.constant0._Z27BatchedMatrixMultiplyKernelPKfS0_Pfiiii,"a",@progbits
	.sectionflags	@""
	.align	4
.nv.constant0._Z27BatchedMatrixMultiplyKernelPKfS0_Pfiiii:
	.zero		936


//--------------------- SYMBOLS --------------------------

	.type		.nv.reservedSmem.offset0,@object
	.size		.nv.reservedSmem.offset0,0x4
	.type		.nv.reservedSmem.cap,@object
	.size		.nv.reservedSmem.cap,0x4
